//
// Generated by NVIDIA NVVM Compiler
//
// Compiler Build ID: CL-36424714
// Cuda compilation tools, release 13.0, V13.0.88
// Based on NVVM 20.0.0
//

.version 9.0
.target sm_100
.address_size 64

	// .globl	_Z5countPiS_ii
// _ZZ5countPiS_iiE5sdata has been demoted

.visible .entry _Z5countPiS_ii(
	.param .u64 .ptr .align 1 _Z5countPiS_ii_param_0,
	.param .u64 .ptr .align 1 _Z5countPiS_ii_param_1,
	.param .u32 _Z5countPiS_ii_param_2,
	.param .u32 _Z5countPiS_ii_param_3
)
{
	.reg .pred 	%p<7>;
	.reg .b32 	%r<22>;
	.reg .b64 	%rd<9>;
	// demoted variable
	.shared .align 4 .b8 _ZZ5countPiS_iiE5sdata[4096];
	ld.param.u64 	%rd1, [_Z5countPiS_ii_param_0];
	ld.param.u64 	%rd2, [_Z5countPiS_ii_param_1];
	ld.param.u32 	%r8, [_Z5countPiS_ii_param_2];
	ld.param.u32 	%r9, [_Z5countPiS_ii_param_3];
	mov.u32 	%r1, %tid.x;
	mov.u32 	%r2, %ctaid.x;
	mov.u32 	%r21, %ntid.x;
	mad.lo.s32 	%r4, %r2, %r21, %r1;
	shl.b32 	%r10, %r1, 2;
	mov.u32 	%r11, _ZZ5countPiS_iiE5sdata;
	add.s32 	%r5, %r11, %r10;
	mov.b32 	%r12, 0;
	st.shared.u32 	[%r5], %r12;
	setp.ge.u32 	%p1, %r4, %r9;
	@%p1 bra 	$L__BB0_3;
	cvta.to.global.u64 	%rd3, %rd1;
	mul.wide.u32 	%rd4, %r4, 4;
	add.s64 	%rd5, %rd3, %rd4;
	ld.global.u32 	%r13, [%rd5];
	setp.ne.s32 	%p2, %r13, %r8;
	@%p2 bra 	$L__BB0_3;
	mov.b32 	%r14, 1;
	st.shared.u32 	[%r5], %r14;
$L__BB0_3:
	setp.lt.u32 	%p3, %r21, 2;
	@%p3 bra 	$L__BB0_7;
$L__BB0_4:
	shr.u32 	%r7, %r21, 1;
	setp.ge.u32 	%p4, %r1, %r7;
	@%p4 bra 	$L__BB0_6;
	shl.b32 	%r15, %r7, 2;
	add.s32 	%r16, %r5, %r15;
	ld.shared.u32 	%r17, [%r16];
	ld.shared.u32 	%r18, [%r5];
	add.s32 	%r19, %r18, %r17;
	st.shared.u32 	[%r5], %r19;
$L__BB0_6:
	bar.sync 	0;
	setp.gt.u32 	%p5, %r21, 3;
	mov.u32 	%r21, %r7;
	@%p5 bra 	$L__BB0_4;
$L__BB0_7:
	setp.ne.s32 	%p6, %r1, 0;
	@%p6 bra 	$L__BB0_9;
	ld.shared.u32 	%r20, [_ZZ5countPiS_iiE5sdata];
	cvta.to.global.u64 	%rd6, %rd2;
	mul.wide.u32 	%rd7, %r2, 4;
	add.s64 	%rd8, %rd6, %rd7;
	st.global.u32 	[%rd8], %r20;
$L__BB0_9:
	ret;

}


// ===== COMPILED SASS (sm_100) =====

	.target	sm_100

	.elftype	@"ET_EXEC"


//--------------------- .note.nv.tkinfo           --------------------------
	.section	.note.nv.tkinfo,"",@"SHT_NOTE"
	.sectionflags	@"SHF_NOTE_NV_TKINFO"
	.tkinfo
        /*0018*/ 	.word	0x00000002
        /*0030*/ 	.string	""
        /*0030*/ 	.string	"ptxas"
        /*0030*/ 	.string	"Cuda compilation tools, release 13.0, V13.0.88"
        /*0030*/ 	.string	"Build cuda_13.0.r13.0/compiler.36424714_0"
        /*0030*/ 	.string	"-arch sm_100 -m 64 "



//--------------------- .note.nv.cuinfo           --------------------------
	.section	.note.nv.cuinfo,"",@"SHT_NOTE"
	.sectionflags	@"SHF_NOTE_NV_CUINFO"
        /*0018*/ 	.short	0x0002
        /*001a*/ 	.short	0x0064
        /*001c*/ 	.short	0x0082
	.zero		2


//--------------------- .nv.info                  --------------------------
	.section	.nv.info,"",@"SHT_CUDA_INFO"
	.align	4


	//----- nvinfo : EIATTR_REGCOUNT
	.align		4
        /*0000*/ 	.byte	0x04, 0x2f
        /*0002*/ 	.short	(.L_1 - .L_0)
	.align		4
.L_0:
        /*0004*/ 	.word	index@(_Z5countPiS_ii)
        /*0008*/ 	.word	0x0000000a


	//----- nvinfo : EIATTR_FRAME_SIZE
	.align		4
.L_1:
        /*000c*/ 	.byte	0x04, 0x11
        /*000e*/ 	.short	(.L_3 - .L_2)
	.align		4
.L_2:
        /*0010*/ 	.word	index@(_Z5countPiS_ii)
        /*0014*/ 	.word	0x00000000


	//----- nvinfo : EIATTR_MIN_STACK_SIZE
	.align		4
.L_3:
        /*0018*/ 	.byte	0x04, 0x12
        /*001a*/ 	.short	(.L_5 - .L_4)
	.align		4
.L_4:
        /*001c*/ 	.word	index@(_Z5countPiS_ii)
        /*0020*/ 	.word	0x00000000
.L_5:


//--------------------- .nv.compat                --------------------------
	.section	.nv.compat,"",@"SHT_CUDA_COMPAT_INFO"
	.align	4
        /*0000*/ 	.byte	0x02, 0x09, 0x00, 0x00, 0x02, 0x02, 0x01, 0x00, 0x02, 0x05, 0x05, 0x00, 0x03, 0x07, 0x01, 0x01
        /*0010*/ 	.byte	0x02, 0x03, 0x00, 0x00, 0x02, 0x06, 0x01, 0x00, 0x04, 0x0b, 0x08, 0x00, 0x09, 0x00, 0x00, 0x00
        /*0020*/ 	.byte	0x00, 0x00, 0x00, 0x00


//--------------------- .nv.info._Z5countPiS_ii   --------------------------
	.section	.nv.info._Z5countPiS_ii,"",@"SHT_CUDA_INFO"
	.sectionflags	@""
	.align	4


	//----- nvinfo : EIATTR_CUDA_API_VERSION
	.align		4
        /*0000*/ 	.byte	0x04, 0x37
        /*0002*/ 	.short	(.L_7 - .L_6)
.L_6:
        /*0004*/ 	.word	0x00000082


	//----- nvinfo : EIATTR_KPARAM_INFO
	.align		4
.L_7:
        /*0008*/ 	.byte	0x04, 0x17
        /*000a*/ 	.short	(.L_9 - .L_8)
.L_8:
        /*000c*/ 	.word	0x00000000
        /*0010*/ 	.short	0x0003
        /*0012*/ 	.short	0x0014
        /*0014*/ 	.byte	0x00, 0xf0, 0x11, 0x00


	//----- nvinfo : EIATTR_KPARAM_INFO
	.align		4
.L_9:
        /*0018*/ 	.byte	0x04, 0x17
        /*001a*/ 	.short	(.L_11 - .L_10)
.L_10:
        /*001c*/ 	.word	0x00000000
        /*0020*/ 	.short	0x0002
        /*0022*/ 	.short	0x0010
        /*0024*/ 	.byte	0x00, 0xf0, 0x11, 0x00


	//----- nvinfo : EIATTR_KPARAM_INFO
	.align		4
.L_11:
        /*0028*/ 	.byte	0x04, 0x17
        /*002a*/ 	.short	(.L_13 - .L_12)
.L_12:
        /*002c*/ 	.word	0x00000000
        /*0030*/ 	.short	0x0001
        /*0032*/ 	.short	0x0008
        /*0034*/ 	.byte	0x00, 0xf5, 0x21, 0x00


	//----- nvinfo : EIATTR_KPARAM_INFO
	.align		4
.L_13:
        /*0038*/ 	.byte	0x04, 0x17
        /*003a*/ 	.short	(.L_15 - .L_14)
.L_14:
        /*003c*/ 	.word	0x00000000
        /*0040*/ 	.short	0x0000
        /*0042*/ 	.short	0x0000
        /*0044*/ 	.byte	0x00, 0xf5, 0x21, 0x00


	//----- nvinfo : EIATTR_SPARSE_MMA_MASK
	.align		4
.L_15:
        /*0048*/ 	.byte	0x03, 0x50
        /*004a*/ 	.short	0x0000


	//----- nvinfo : EIATTR_MAXREG_COUNT
	.align		4
        /*004c*/ 	.byte	0x03, 0x1b
        /*004e*/ 	.short	0x00ff


	//----- nvinfo : EIATTR_NUM_BARRIERS
	.align		4
        /*0050*/ 	.byte	0x02, 0x4c
        /*0052*/ 	.byte	0x01
	.zero		1


	//----- nvinfo : EIATTR_MERCURY_ISA_VERSION
	.align		4
        /*0054*/ 	.byte	0x03, 0x5f
        /*0056*/ 	.short	0x0101


	//----- nvinfo : EIATTR_VRC_CTA_INIT_COUNT
	.align		4
        /*0058*/ 	.byte	0x02, 0x4a
	.zero		1
	.zero		1


	//----- nvinfo : EIATTR_EXIT_INSTR_OFFSETS
	.align		4
        /*005c*/ 	.byte	0x04, 0x1c
        /*005e*/ 	.short	(.L_17 - .L_16)


	//   ....[0]....
.L_16:
        /*0060*/ 	.word	0x00000260


	//   ....[1]....
        /*0064*/ 	.word	0x000002e0


	//----- nvinfo : EIATTR_CRS_STACK_SIZE
	.align		4
.L_17:
        /*0068*/ 	.byte	0x04, 0x1e
        /*006a*/ 	.short	(.L_19 - .L_18)
.L_18:
        /*006c*/ 	.word	0x00000000


	//----- nvinfo : EIATTR_CBANK_PARAM_SIZE
	.align		4
.L_19:
        /*0070*/ 	.byte	0x03, 0x19
        /*0072*/ 	.short	0x0018


	//----- nvinfo : EIATTR_PARAM_CBANK
	.align		4
        /*0074*/ 	.byte	0x04, 0x0a
        /*0076*/ 	.short	(.L_21 - .L_20)
	.align		4
.L_20:
        /*0078*/ 	.word	index@(.nv.constant0._Z5countPiS_ii)
        /*007c*/ 	.short	0x0380
        /*007e*/ 	.short	0x0018


	//----- nvinfo : EIATTR_SW_WAR
	.align		4
.L_21:
        /*0080*/ 	.byte	0x04, 0x36
        /*0082*/ 	.short	(.L_23 - .L_22)
.L_22:
        /*0084*/ 	.word	0x00000008
.L_23:


//--------------------- .nv.callgraph             --------------------------
	.section	.nv.callgraph,"",@"SHT_CUDA_CALLGRAPH"
	.align	4
	.sectionentsize	8
	.align		4
        /*0000*/ 	.word	0x00000000
	.align		4
        /*0004*/ 	.word	0xffffffff
	.align		4
        /*0008*/ 	.word	0x00000000
	.align		4
        /*000c*/ 	.word	0xfffffffe
	.align		4
        /*0010*/ 	.word	0x00000000
	.align		4
        /*0014*/ 	.word	0xfffffffd
	.align		4
        /*0018*/ 	.word	0x00000000
	.align		4
        /*001c*/ 	.word	0xfffffffc


//--------------------- .text._Z5countPiS_ii      --------------------------
	.section	.text._Z5countPiS_ii,"ax",@progbits
	.align	128
        .global         _Z5countPiS_ii
        .type           _Z5countPiS_ii,@function
        .size           _Z5countPiS_ii,(.L_x_5 - _Z5countPiS_ii)
        .other          _Z5countPiS_ii,@"STO_CUDA_ENTRY STV_DEFAULT"
_Z5countPiS_ii:
.text._Z5countPiS_ii:
[----:B------:R-:W-:Y:S01]  /*0000*/  LDC R1, c[0x0][0x37c] ;  /* 0x0000df00ff017b82 */ /* 0x000fe20000000800 */
[----:B------:R-:W0:Y:S07]  /*0010*/  S2R R6, SR_TID.X ;  /* 0x0000000000067919 */ /* 0x000e2e0000002100 */
[----:B------:R-:W1:Y:S01]  /*0020*/  S2UR UR5, SR_CgaCtaId ;  /* 0x00000000000579c3 */ /* 0x000e620000008800 */
[----:B------:R-:W2:Y:S01]  /*0030*/  LDCU UR6, c[0x0][0x360] ;  /* 0x00006c00ff0677ac */ /* 0x000ea20008000800 */
[----:B------:R-:W-:Y:S01]  /*0040*/  BSSY.RECONVERGENT B0, `(.L_x_0) ;  /* 0x0000015000007945 */ /* 0x000fe20003800200 */
[----:B------:R-:W3:Y:S01]  /*0050*/  S2R R7, SR_CTAID.X ;  /* 0x0000000000077919 */ /* 0x000ee20000002500 */
[----:B------:R-:W4:Y:S01]  /*0060*/  LDCU UR7, c[0x0][0x394] ;  /* 0x00007280ff0777ac */ /* 0x000f220008000800 */
[----:B------:R-:W-:Y:S01]  /*0070*/  UMOV UR4, 0x400 ;  /* 0x0000040000047882 */ /* 0x000fe20000000000 */
[----:B--2---:R-:W-:Y:S01]  /*0080*/  IMAD.U32 R4, RZ, RZ, UR6 ;  /* 0x00000006ff047e24 */ /* 0x004fe2000f8e00ff */
[----:B-1----:R-:W-:-:S04]  /*0090*/  ULEA UR4, UR5, UR4, 0x18 ;  /* 0x0000000405047291 */ /* 0x002fc8000f8ec0ff */
[----:B------:R-:W-:Y:S02]  /*00a0*/  ISETP.GE.U32.AND P1, PT, R4, 0x2, PT ;  /* 0x000000020400780c */ /* 0x000fe40003f26070 */
[C---:B0-----:R-:W-:Y:S02]  /*00b0*/  LEA R0, R6.reuse, UR4, 0x2 ;  /* 0x0000000406007c11 */ /* 0x041fe4000f8e10ff */
[----:B------:R-:W-:Y:S01]  /*00c0*/  ISETP.NE.AND P0, PT, R6, RZ, PT ;  /* 0x000000ff0600720c */ /* 0x000fe20003f05270 */
[----:B---3--:R-:W-:Y:S02]  /*00d0*/  IMAD R5, R7, UR6, R6 ;  /* 0x0000000607057c24 */ /* 0x008fe4000f8e0206 */
[----:B------:R0:W-:Y:S03]  /*00e0*/  STS [R0], RZ ;  /* 0x000000ff00007388 */ /* 0x0001e60000000800 */
[----:B----4-:R-:W-:Y:S01]  /*00f0*/  ISETP.GE.U32.AND P2, PT, R5, UR7, PT ;  /* 0x0000000705007c0c */ /* 0x010fe2000bf46070 */
[----:B------:R-:W1:-:S12]  /*0100*/  LDCU.64 UR6, c[0x0][0x358] ;  /* 0x00006b00ff0677ac */ /* 0x000e580008000a00 */
[----:B0-----:R-:W-:Y:S05]  /*0110*/  @P2 BRA `(.L_x_1) ;  /* 0x00000000001c2947 */ /* 0x001fea0003800000 */
[----:B------:R-:W0:Y:S01]  /*0120*/  LDC.64 R2, c[0x0][0x380] ;  /* 0x0000e000ff027b82 */ /* 0x000e220000000a00 */
[----:B------:R-:W2:Y:S01]  /*0130*/  LDCU UR4, c[0x0][0x390] ;  /* 0x00007200ff0477ac */ /* 0x000ea20008000800 */
[----:B0-----:R-:W-:-:S06]  /*0140*/  IMAD.WIDE.U32 R2, R5, 0x4, R2 ;  /* 0x0000000405027825 */ /* 0x001fcc00078e0002 */
[----:B-1----:R-:W2:Y:S02]  /*0150*/  LDG.E R2, desc[UR6][R2.64] ;  /* 0x0000000602027981 */ /* 0x002ea4000c1e1900 */
[----:B--2---:R-:W-:-:S13]  /*0160*/  ISETP.NE.AND P2, PT, R2, UR4, PT ;  /* 0x0000000402007c0c */ /* 0x004fda000bf45270 */
[----:B------:R-:W-:-:S05]  /*0170*/  @!P2 IMAD.MOV.U32 R5, RZ, RZ, 0x1 ;  /* 0x00000001ff05a424 */ /* 0x000fca00078e00ff */
[----:B------:R0:W-:Y:S02]  /*0180*/  @!P2 STS [R0], R5 ;  /* 0x000000050000a388 */ /* 0x0001e40000000800 */
.L_x_1:
[----:B-1----:R-:W-:Y:S05]  /*0190*/  BSYNC.RECONVERGENT B0 ;  /* 0x0000000000007941 */ /* 0x002fea0003800200 */
.L_x_0:
[----:B------:R-:W-:Y:S05]  /*01a0*/  @!P1 BRA `(.L_x_2) ;  /* 0x00000000002c9947 */ /* 0x000fea0003800000 */
.L_x_3:
[----:B0-----:R-:W-:-:S04]  /*01b0*/  SHF.R.U32.HI R5, RZ, 0x1, R4 ;  /* 0x00000001ff057819 */ /* 0x001fc80000011604 */
[----:B------:R-:W-:-:S13]  /*01c0*/  ISETP.GE.U32.AND P1, PT, R6, R5, PT ;  /* 0x000000050600720c */ /* 0x000fda0003f26070 */
[----:B------:R-:W-:Y:S01]  /*01d0*/  @!P1 IMAD R2, R5, 0x4, R0 ;  /* 0x0000000405029824 */ /* 0x000fe200078e0200 */
[----:B------:R-:W-:Y:S05]  /*01e0*/  @!P1 LDS R3, [R0] ;  /* 0x0000000000039984 */ /* 0x000fea0000000800 */
[----:B------:R-:W0:Y:S02]  /*01f0*/  @!P1 LDS R2, [R2] ;  /* 0x0000000002029984 */ /* 0x000e240000000800 */
[----:B0-----:R-:W-:-:S05]  /*0200*/  @!P1 IMAD.IADD R3, R2, 0x1, R3 ;  /* 0x0000000102039824 */ /* 0x001fca00078e0203 */
[----:B------:R1:W-:Y:S01]  /*0210*/  @!P1 STS [R0], R3 ;  /* 0x0000000300009388 */ /* 0x0003e20000000800 */
[----:B------:R-:W-:Y:S01]  /*0220*/  BAR.SYNC.DEFER_BLOCKING 0x0 ;  /* 0x0000000000007b1d */ /* 0x000fe20000010000 */
[----:B------:R-:W-:Y:S01]  /*0230*/  ISETP.GT.U32.AND P1, PT, R4, 0x3, PT ;  /* 0x000000030400780c */ /* 0x000fe20003f24070 */
[----:B------:R-:W-:-:S12]  /*0240*/  IMAD.MOV.U32 R4, RZ, RZ, R5 ;  /* 0x000000ffff047224 */ /* 0x000fd800078e0005 */
[----:B-1----:R-:W-:Y:S05]  /*0250*/  @P1 BRA `(.L_x_3) ;  /* 0xfffffffc00d41947 */ /* 0x002fea000383ffff */
.L_x_2:
[----:B------:R-:W-:Y:S05]  /*0260*/  @P0 EXIT ;  /* 0x000000000000094d */ /* 0x000fea0003800000 */
[----:B------:R-:W1:Y:S01]  /*0270*/  S2UR UR5, SR_CgaCtaId ;  /* 0x00000000000579c3 */ /* 0x000e620000008800 */
[----:B------:R-:W-:-:S07]  /*0280*/  UMOV UR4, 0x400 ;  /* 0x0000040000047882 */ /* 0x000fce0000000000 */
[----:B------:R-:W2:Y:S01]  /*0290*/  LDC.64 R2, c[0x0][0x388] ;  /* 0x0000e200ff027b82 */ /* 0x000ea20000000a00 */
[----:B-1----:R-:W-:Y:S01]  /*02a0*/  ULEA UR4, UR5, UR4, 0x18 ;  /* 0x0000000405047291 */ /* 0x002fe2000f8ec0ff */
[----:B--2---:R-:W-:-:S08]  /*02b0*/  IMAD.WIDE.U32 R2, R7, 0x4, R2 ;  /* 0x0000000407027825 */ /* 0x004fd000078e0002 */
[----:B0-----:R-:W0:Y:S04]  /*02c0*/  LDS R5, [UR4] ;  /* 0x00000004ff057984 */ /* 0x001e280008000800 */
[----:B0-----:R-:W-:Y:S01]  /*02d0*/  STG.E desc[UR6][R2.64], R5 ;  /* 0x0000000502007986 */ /* 0x001fe2000c101906 */
[----:B------:R-:W-:Y:S05]  /*02e0*/  EXIT ;  /* 0x000000000000794d */ /* 0x000fea0003800000 */
.L_x_4:
[----:B------:R-:W-:-:S00]  /*02f0*/  BRA `(.L_x_4) ;  /* 0xfffffffc00fc7947 */ /* 0x000fc0000383ffff */
[----:B------:R-:W-:-:S00]  /*0300*/  NOP ;  /* 0x0000000000007918 */ /* 0x000fc00000000000 */
[----:B------:R-:W-:-:S00]  /*0310*/  NOP ;  /* 0x0000000000007918 */ /* 0x000fc00000000000 */
[----:B------:R-:W-:-:S00]  /*0320*/  NOP ;  /* 0x0000000000007918 */ /* 0x000fc00000000000 */
[----:B------:R-:W-:-:S00]  /*0330*/  NOP ;  /* 0x0000000000007918 */ /* 0x000fc00000000000 */
[----:B------:R-:W-:-:S00]  /*0340*/  NOP ;  /* 0x0000000000007918 */ /* 0x000fc00000000000 */
[----:B------:R-:W-:-:S00]  /*0350*/  NOP ;  /* 0x0000000000007918 */ /* 0x000fc00000000000 */
[----:B------:R-:W-:-:S00]  /*0360*/  NOP ;  /* 0x0000000000007918 */ /* 0x000fc00000000000 */
[----:B------:R-:W-:-:S00]  /*0370*/  NOP ;  /* 0x0000000000007918 */ /* 0x000fc00000000000 */
.L_x_5:


//--------------------- .nv.shared._Z5countPiS_ii --------------------------
	.section	.nv.shared._Z5countPiS_ii,"aw",@nobits
	.sectionflags	@""
	.align	4
.nv.shared._Z5countPiS_ii:
	.zero		5120


//--------------------- .nv.shared.reserved.0     --------------------------
	.section	.nv.shared.reserved.0,"aw",@nobits
	.weak		__nv_reservedSMEM_offset_0_alias
	.size		__nv_reservedSMEM_offset_0_alias, 0, 64
	.other		__nv_reservedSMEM_offset_0_alias,@"STO_CUDA_RESERVED_SHARED STV_DEFAULT"
__nv_reservedSMEM_offset_0_alias:
	.zero		0
	.zero		64


//--------------------- .nv.constant0._Z5countPiS_ii --------------------------
	.section	.nv.constant0._Z5countPiS_ii,"a",@progbits
	.sectionflags	@""
	.align	4
.nv.constant0._Z5countPiS_ii:
	.zero		920


//--------------------- SYMBOLS --------------------------

	.type		.nv.reservedSmem.offset0,@object
	.size		.nv.reservedSmem.offset0,0x4
	.type		.nv.reservedSmem.cap,@object
	.size		.nv.reservedSmem.cap,0x4
